//
// Generated by NVIDIA NVVM Compiler
//
// Compiler Build ID: CL-36424714
// Cuda compilation tools, release 13.0, V13.0.88
// Based on NVVM 20.0.0
//

.version 9.0
.target sm_100
.address_size 64

	// .globl	_Z10rbgs_naivePfiii

.visible .entry _Z10rbgs_naivePfiii(
	.param .u64 .ptr .align 1 _Z10rbgs_naivePfiii_param_0,
	.param .u32 _Z10rbgs_naivePfiii_param_1,
	.param .u32 _Z10rbgs_naivePfiii_param_2,
	.param .u32 _Z10rbgs_naivePfiii_param_3
)
{
	.reg .pred 	%p<9>;
	.reg .b32 	%r<23>;
	.reg .b32 	%f<9>;
	.reg .b64 	%rd<9>;

	ld.param.u64 	%rd1, [_Z10rbgs_naivePfiii_param_0];
	ld.param.u32 	%r5, [_Z10rbgs_naivePfiii_param_1];
	ld.param.u32 	%r6, [_Z10rbgs_naivePfiii_param_2];
	ld.param.u32 	%r4, [_Z10rbgs_naivePfiii_param_3];
	mov.u32 	%r8, %ntid.x;
	mov.u32 	%r9, %ctaid.x;
	mov.u32 	%r10, %tid.x;
	mad.lo.s32 	%r11, %r8, %r9, %r10;
	mov.u32 	%r12, %ntid.y;
	mov.u32 	%r13, %ctaid.y;
	mov.u32 	%r14, %tid.y;
	mad.lo.s32 	%r15, %r12, %r13, %r14;
	setp.eq.s32 	%p1, %r15, 0;
	add.s32 	%r16, %r6, -1;
	setp.ge.s32 	%p2, %r15, %r16;
	or.pred  	%p3, %p1, %p2;
	setp.lt.s32 	%p4, %r11, 1;
	or.pred  	%p5, %p4, %p3;
	add.s32 	%r17, %r5, -1;
	setp.ge.s32 	%p6, %r11, %r17;
	or.pred  	%p7, %p5, %p6;
	@%p7 bra 	$L__BB0_3;
	add.s32 	%r18, %r15, %r11;
	and.b32  	%r19, %r18, 1;
	setp.ne.s32 	%p8, %r19, %r4;
	@%p8 bra 	$L__BB0_3;
	cvta.to.global.u64 	%rd2, %rd1;
	mad.lo.s32 	%r20, %r5, %r15, %r11;
	sub.s32 	%r21, %r20, %r5;
	mul.wide.s32 	%rd3, %r21, 4;
	add.s64 	%rd4, %rd2, %rd3;
	ld.global.f32 	%f1, [%rd4];
	add.s32 	%r22, %r20, %r5;
	mul.wide.s32 	%rd5, %r22, 4;
	add.s64 	%rd6, %rd2, %rd5;
	ld.global.f32 	%f2, [%rd6];
	add.f32 	%f3, %f1, %f2;
	mul.wide.s32 	%rd7, %r5, 4;
	add.s64 	%rd8, %rd4, %rd7;
	ld.global.f32 	%f4, [%rd8+-4];
	add.f32 	%f5, %f3, %f4;
	ld.global.f32 	%f6, [%rd8+4];
	add.f32 	%f7, %f5, %f6;
	mul.f32 	%f8, %f7, 0f3E800000;
	st.global.f32 	[%rd8], %f8;
$L__BB0_3:
	ret;

}
	// .globl	_Z15rbgs_compressedPfiii
.visible .entry _Z15rbgs_compressedPfiii(
	.param .u64 .ptr .align 1 _Z15rbgs_compressedPfiii_param_0,
	.param .u32 _Z15rbgs_compressedPfiii_param_1,
	.param .u32 _Z15rbgs_compressedPfiii_param_2,
	.param .u32 _Z15rbgs_compressedPfiii_param_3
)
{
	.reg .pred 	%p<9>;
	.reg .b32 	%r<27>;
	.reg .b32 	%f<9>;
	.reg .b64 	%rd<9>;

	ld.param.u64 	%rd1, [_Z15rbgs_compressedPfiii_param_0];
	ld.param.u32 	%r4, [_Z15rbgs_compressedPfiii_param_1];
	ld.param.u32 	%r6, [_Z15rbgs_compressedPfiii_param_2];
	ld.param.u32 	%r5, [_Z15rbgs_compressedPfiii_param_3];
	mov.u32 	%r8, %ntid.x;
	mov.u32 	%r9, %ctaid.x;
	mov.u32 	%r10, %tid.x;
	mad.lo.s32 	%r1, %r8, %r9, %r10;
	mov.u32 	%r11, %ntid.y;
	mov.u32 	%r12, %ctaid.y;
	mov.u32 	%r13, %tid.y;
	mad.lo.s32 	%r14, %r11, %r12, %r13;
	shr.u32 	%r15, %r4, 31;
	add.s32 	%r16, %r4, %r15;
	shr.s32 	%r17, %r16, 1;
	setp.eq.s32 	%p1, %r14, 0;
	add.s32 	%r18, %r6, -1;
	setp.ge.s32 	%p2, %r14, %r18;
	setp.ge.s32 	%p3, %r1, %r17;
	or.pred  	%p4, %p2, %p3;
	or.pred  	%p5, %p4, %p1;
	@%p5 bra 	$L__BB1_3;
	shl.b32 	%r19, %r1, 1;
	add.s32 	%r20, %r5, %r14;
	and.b32  	%r21, %r20, 1;
	or.b32  	%r22, %r21, %r19;
	setp.lt.s32 	%p6, %r22, 1;
	add.s32 	%r23, %r4, -1;
	setp.ge.s32 	%p7, %r22, %r23;
	or.pred  	%p8, %p6, %p7;
	@%p8 bra 	$L__BB1_3;
	cvta.to.global.u64 	%rd2, %rd1;
	mad.lo.s32 	%r24, %r4, %r14, %r22;
	sub.s32 	%r25, %r24, %r4;
	mul.wide.s32 	%rd3, %r25, 4;
	add.s64 	%rd4, %rd2, %rd3;
	ld.global.f32 	%f1, [%rd4];
	add.s32 	%r26, %r24, %r4;
	mul.wide.s32 	%rd5, %r26, 4;
	add.s64 	%rd6, %rd2, %rd5;
	ld.global.f32 	%f2, [%rd6];
	add.f32 	%f3, %f1, %f2;
	mul.wide.s32 	%rd7, %r4, 4;
	add.s64 	%rd8, %rd4, %rd7;
	ld.global.f32 	%f4, [%rd8+-4];
	add.f32 	%f5, %f3, %f4;
	ld.global.f32 	%f6, [%rd8+4];
	add.f32 	%f7, %f5, %f6;
	mul.f32 	%f8, %f7, 0f3E800000;
	st.global.f32 	[%rd8], %f8;
$L__BB1_3:
	ret;

}
	// .globl	_Z10rbgs_splitPfPKfiii
.visible .entry _Z10rbgs_splitPfPKfiii(
	.param .u64 .ptr .align 1 _Z10rbgs_splitPfPKfiii_param_0,
	.param .u64 .ptr .align 1 _Z10rbgs_splitPfPKfiii_param_1,
	.param .u32 _Z10rbgs_splitPfPKfiii_param_2,
	.param .u32 _Z10rbgs_splitPfPKfiii_param_3,
	.param .u32 _Z10rbgs_splitPfPKfiii_param_4
)
{
	.reg .pred 	%p<8>;
	.reg .b32 	%r<24>;
	.reg .b32 	%f<9>;
	.reg .b64 	%rd<13>;

	ld.param.u64 	%rd1, [_Z10rbgs_splitPfPKfiii_param_0];
	ld.param.u64 	%rd2, [_Z10rbgs_splitPfPKfiii_param_1];
	ld.param.u32 	%r5, [_Z10rbgs_splitPfPKfiii_param_2];
	ld.param.u32 	%r6, [_Z10rbgs_splitPfPKfiii_param_3];
	ld.param.u32 	%r4, [_Z10rbgs_splitPfPKfiii_param_4];
	mov.u32 	%r8, %ntid.x;
	mov.u32 	%r9, %ctaid.x;
	mov.u32 	%r10, %tid.x;
	mad.lo.s32 	%r11, %r8, %r9, %r10;
	mov.u32 	%r12, %ntid.y;
	mov.u32 	%r13, %ctaid.y;
	mov.u32 	%r14, %tid.y;
	mad.lo.s32 	%r15, %r12, %r13, %r14;
	setp.eq.s32 	%p1, %r15, 0;
	add.s32 	%r16, %r6, -1;
	setp.ge.s32 	%p2, %r15, %r16;
	or.pred  	%p3, %p1, %p2;
	setp.lt.s32 	%p4, %r11, 1;
	or.pred  	%p5, %p4, %p3;
	add.s32 	%r17, %r5, -1;
	setp.ge.s32 	%p6, %r11, %r17;
	or.pred  	%p7, %p5, %p6;
	@%p7 bra 	$L__BB2_2;
	cvta.to.global.u64 	%rd3, %rd2;
	cvta.to.global.u64 	%rd4, %rd1;
	mad.lo.s32 	%r18, %r5, %r15, %r11;
	and.b32  	%r19, %r15, 1;
	sub.s32 	%r20, %r18, %r19;
	add.s32 	%r21, %r20, %r4;
	sub.s32 	%r22, %r18, %r5;
	mul.wide.s32 	%rd5, %r22, 4;
	add.s64 	%rd6, %rd3, %rd5;
	ld.global.f32 	%f1, [%rd6];
	add.s32 	%r23, %r18, %r5;
	mul.wide.s32 	%rd7, %r23, 4;
	add.s64 	%rd8, %rd3, %rd7;
	ld.global.f32 	%f2, [%rd8];
	add.f32 	%f3, %f1, %f2;
	mul.wide.s32 	%rd9, %r21, 4;
	add.s64 	%rd10, %rd3, %rd9;
	ld.global.f32 	%f4, [%rd10];
	add.f32 	%f5, %f3, %f4;
	ld.global.f32 	%f6, [%rd10+4];
	add.f32 	%f7, %f5, %f6;
	mul.f32 	%f8, %f7, 0f3E800000;
	mul.wide.s32 	%rd11, %r18, 4;
	add.s64 	%rd12, %rd4, %rd11;
	st.global.f32 	[%rd12], %f8;
$L__BB2_2:
	ret;

}


// ===== COMPILED SASS (sm_100) =====

	.target	sm_100

	.elftype	@"ET_EXEC"


//--------------------- .note.nv.tkinfo           --------------------------
	.section	.note.nv.tkinfo,"",@"SHT_NOTE"
	.sectionflags	@"SHF_NOTE_NV_TKINFO"
	.tkinfo
        /*0018*/ 	.word	0x00000002
        /*0030*/ 	.string	""
        /*0030*/ 	.string	"ptxas"
        /*0030*/ 	.string	"Cuda compilation tools, release 13.0, V13.0.88"
        /*0030*/ 	.string	"Build cuda_13.0.r13.0/compiler.36424714_0"
        /*0030*/ 	.string	"-arch sm_100 -m 64 "



//--------------------- .note.nv.cuinfo           --------------------------
	.section	.note.nv.cuinfo,"",@"SHT_NOTE"
	.sectionflags	@"SHF_NOTE_NV_CUINFO"
        /*0018*/ 	.short	0x0002
        /*001a*/ 	.short	0x0064
        /*001c*/ 	.short	0x0082
	.zero		2


//--------------------- .nv.info                  --------------------------
	.section	.nv.info,"",@"SHT_CUDA_INFO"
	.align	4


	//----- nvinfo : EIATTR_REGCOUNT
	.align		4
        /*0000*/ 	.byte	0x04, 0x2f
        /*0002*/ 	.short	(.L_1 - .L_0)
	.align		4
.L_0:
        /*0004*/ 	.word	index@(_Z10rbgs_naivePfiii)
        /*0008*/ 	.word	0x0000000e


	//----- nvinfo : EIATTR_FRAME_SIZE
	.align		4
.L_1:
        /*000c*/ 	.byte	0x04, 0x11
        /*000e*/ 	.short	(.L_3 - .L_2)
	.align		4
.L_2:
        /*0010*/ 	.word	index@(_Z10rbgs_naivePfiii)
        /*0014*/ 	.word	0x00000000


	//----- nvinfo : EIATTR_REGCOUNT
	.align		4
.L_3:
        /*0018*/ 	.byte	0x04, 0x2f
        /*001a*/ 	.short	(.L_5 - .L_4)
	.align		4
.L_4:
        /*001c*/ 	.word	index@(_Z15rbgs_compressedPfiii)
        /*0020*/ 	.word	0x0000000e


	//----- nvinfo : EIATTR_FRAME_SIZE
	.align		4
.L_5:
        /*0024*/ 	.byte	0x04, 0x11
        /*0026*/ 	.short	(.L_7 - .L_6)
	.align		4
.L_6:
        /*0028*/ 	.word	index@(_Z15rbgs_compressedPfiii)
        /*002c*/ 	.word	0x00000000


	//----- nvinfo : EIATTR_REGCOUNT
	.align		4
.L_7:
        /*0030*/ 	.byte	0x04, 0x2f
        /*0032*/ 	.short	(.L_9 - .L_8)
	.align		4
.L_8:
        /*0034*/ 	.word	index@(_Z10rbgs_splitPfPKfiii)
        /*0038*/ 	.word	0x00000012


	//----- nvinfo : EIATTR_FRAME_SIZE
	.align		4
.L_9:
        /*003c*/ 	.byte	0x04, 0x11
        /*003e*/ 	.short	(.L_11 - .L_10)
	.align		4
.L_10:
        /*0040*/ 	.word	index@(_Z10rbgs_splitPfPKfiii)
        /*0044*/ 	.word	0x00000000


	//----- nvinfo : EIATTR_MIN_STACK_SIZE
	.align		4
.L_11:
        /*0048*/ 	.byte	0x04, 0x12
        /*004a*/ 	.short	(.L_13 - .L_12)
	.align		4
.L_12:
        /*004c*/ 	.word	index@(_Z10rbgs_splitPfPKfiii)
        /*0050*/ 	.word	0x00000000


	//----- nvinfo : EIATTR_MIN_STACK_SIZE
	.align		4
.L_13:
        /*0054*/ 	.byte	0x04, 0x12
        /*0056*/ 	.short	(.L_15 - .L_14)
	.align		4
.L_14:
        /*0058*/ 	.word	index@(_Z15rbgs_compressedPfiii)
        /*005c*/ 	.word	0x00000000


	//----- nvinfo : EIATTR_MIN_STACK_SIZE
	.align		4
.L_15:
        /*0060*/ 	.byte	0x04, 0x12
        /*0062*/ 	.short	(.L_17 - .L_16)
	.align		4
.L_16:
        /*0064*/ 	.word	index@(_Z10rbgs_naivePfiii)
        /*0068*/ 	.word	0x00000000
.L_17:


//--------------------- .nv.compat                --------------------------
	.section	.nv.compat,"",@"SHT_CUDA_COMPAT_INFO"
	.align	4
        /*0000*/ 	.byte	0x02, 0x09, 0x00, 0x00, 0x02, 0x02, 0x01, 0x00, 0x02, 0x05, 0x05, 0x00, 0x03, 0x07, 0x01, 0x01
        /*0010*/ 	.byte	0x02, 0x03, 0x00, 0x00, 0x02, 0x06, 0x01, 0x00, 0x04, 0x0b, 0x08, 0x00, 0x09, 0x00, 0x00, 0x00
        /*0020*/ 	.byte	0x00, 0x00, 0x00, 0x00


//--------------------- .nv.info._Z10rbgs_splitPfPKfiii --------------------------
	.section	.nv.info._Z10rbgs_splitPfPKfiii,"",@"SHT_CUDA_INFO"
	.sectionflags	@""
	.align	4


	//----- nvinfo : EIATTR_CUDA_API_VERSION
	.align		4
        /*0000*/ 	.byte	0x04, 0x37
        /*0002*/ 	.short	(.L_19 - .L_18)
.L_18:
        /*0004*/ 	.word	0x00000082


	//----- nvinfo : EIATTR_KPARAM_INFO
	.align		4
.L_19:
        /*0008*/ 	.byte	0x04, 0x17
        /*000a*/ 	.short	(.L_21 - .L_20)
.L_20:
        /*000c*/ 	.word	0x00000000
        /*0010*/ 	.short	0x0004
        /*0012*/ 	.short	0x0018
        /*0014*/ 	.byte	0x00, 0xf0, 0x11, 0x00


	//----- nvinfo : EIATTR_KPARAM_INFO
	.align		4
.L_21:
        /*0018*/ 	.byte	0x04, 0x17
        /*001a*/ 	.short	(.L_23 - .L_22)
.L_22:
        /*001c*/ 	.word	0x00000000
        /*0020*/ 	.short	0x0003
        /*0022*/ 	.short	0x0014
        /*0024*/ 	.byte	0x00, 0xf0, 0x11, 0x00


	//----- nvinfo : EIATTR_KPARAM_INFO
	.align		4
.L_23:
        /*0028*/ 	.byte	0x04, 0x17
        /*002a*/ 	.short	(.L_25 - .L_24)
.L_24:
        /*002c*/ 	.word	0x00000000
        /*0030*/ 	.short	0x0002
        /*0032*/ 	.short	0x0010
        /*0034*/ 	.byte	0x00, 0xf0, 0x11, 0x00


	//----- nvinfo : EIATTR_KPARAM_INFO
	.align		4
.L_25:
        /*0038*/ 	.byte	0x04, 0x17
        /*003a*/ 	.short	(.L_27 - .L_26)
.L_26:
        /*003c*/ 	.word	0x00000000
        /*0040*/ 	.short	0x0001
        /*0042*/ 	.short	0x0008
        /*0044*/ 	.byte	0x00, 0xf5, 0x21, 0x00


	//----- nvinfo : EIATTR_KPARAM_INFO
	.align		4
.L_27:
        /*0048*/ 	.byte	0x04, 0x17
        /*004a*/ 	.short	(.L_29 - .L_28)
.L_28:
        /*004c*/ 	.word	0x00000000
        /*0050*/ 	.short	0x0000
        /*0052*/ 	.short	0x0000
        /*0054*/ 	.byte	0x00, 0xf5, 0x21, 0x00


	//----- nvinfo : EIATTR_SPARSE_MMA_MASK
	.align		4
.L_29:
        /*0058*/ 	.byte	0x03, 0x50
        /*005a*/ 	.short	0x0000


	//----- nvinfo : EIATTR_MAXREG_COUNT
	.align		4
        /*005c*/ 	.byte	0x03, 0x1b
        /*005e*/ 	.short	0x00ff


	//----- nvinfo : EIATTR_MERCURY_ISA_VERSION
	.align		4
        /*0060*/ 	.byte	0x03, 0x5f
        /*0062*/ 	.short	0x0101


	//----- nvinfo : EIATTR_VRC_CTA_INIT_COUNT
	.align		4
        /*0064*/ 	.byte	0x02, 0x4a
	.zero		1
	.zero		1


	//----- nvinfo : EIATTR_EXIT_INSTR_OFFSETS
	.align		4
        /*0068*/ 	.byte	0x04, 0x1c
        /*006a*/ 	.short	(.L_31 - .L_30)


	//   ....[0]....
.L_30:
        /*006c*/ 	.word	0x00000100


	//   ....[1]....
        /*0070*/ 	.word	0x00000270


	//----- nvinfo : EIATTR_CBANK_PARAM_SIZE
	.align		4
.L_31:
        /*0074*/ 	.byte	0x03, 0x19
        /*0076*/ 	.short	0x001c


	//----- nvinfo : EIATTR_PARAM_CBANK
	.align		4
        /*0078*/ 	.byte	0x04, 0x0a
        /*007a*/ 	.short	(.L_33 - .L_32)
	.align		4
.L_32:
        /*007c*/ 	.word	index@(.nv.constant0._Z10rbgs_splitPfPKfiii)
        /*0080*/ 	.short	0x0380
        /*0082*/ 	.short	0x001c


	//----- nvinfo : EIATTR_SW_WAR
	.align		4
.L_33:
        /*0084*/ 	.byte	0x04, 0x36
        /*0086*/ 	.short	(.L_35 - .L_34)
.L_34:
        /*0088*/ 	.word	0x00000008
.L_35:


//--------------------- .nv.info._Z15rbgs_compressedPfiii --------------------------
	.section	.nv.info._Z15rbgs_compressedPfiii,"",@"SHT_CUDA_INFO"
	.sectionflags	@""
	.align	4


	//----- nvinfo : EIATTR_CUDA_API_VERSION
	.align		4
        /*0000*/ 	.byte	0x04, 0x37
        /*0002*/ 	.short	(.L_37 - .L_36)
.L_36:
        /*0004*/ 	.word	0x00000082


	//----- nvinfo : EIATTR_KPARAM_INFO
	.align		4
.L_37:
        /*0008*/ 	.byte	0x04, 0x17
        /*000a*/ 	.short	(.L_39 - .L_38)
.L_38:
        /*000c*/ 	.word	0x00000000
        /*0010*/ 	.short	0x0003
        /*0012*/ 	.short	0x0010
        /*0014*/ 	.byte	0x00, 0xf0, 0x11, 0x00


	//----- nvinfo : EIATTR_KPARAM_INFO
	.align		4
.L_39:
        /*0018*/ 	.byte	0x04, 0x17
        /*001a*/ 	.short	(.L_41 - .L_40)
.L_40:
        /*001c*/ 	.word	0x00000000
        /*0020*/ 	.short	0x0002
        /*0022*/ 	.short	0x000c
        /*0024*/ 	.byte	0x00, 0xf0, 0x11, 0x00


	//----- nvinfo : EIATTR_KPARAM_INFO
	.align		4
.L_41:
        /*0028*/ 	.byte	0x04, 0x17
        /*002a*/ 	.short	(.L_43 - .L_42)
.L_42:
        /*002c*/ 	.word	0x00000000
        /*0030*/ 	.short	0x0001
        /*0032*/ 	.short	0x0008
        /*0034*/ 	.byte	0x00, 0xf0, 0x11, 0x00


	//----- nvinfo : EIATTR_KPARAM_INFO
	.align		4
.L_43:
        /*0038*/ 	.byte	0x04, 0x17
        /*003a*/ 	.short	(.L_45 - .L_44)
.L_44:
        /*003c*/ 	.word	0x00000000
        /*0040*/ 	.short	0x0000
        /*0042*/ 	.short	0x0000
        /*0044*/ 	.byte	0x00, 0xf5, 0x21, 0x00


	//----- nvinfo : EIATTR_SPARSE_MMA_MASK
	.align		4
.L_45:
        /*0048*/ 	.byte	0x03, 0x50
        /*004a*/ 	.short	0x0000


	//----- nvinfo : EIATTR_MAXREG_COUNT
	.align		4
        /*004c*/ 	.byte	0x03, 0x1b
        /*004e*/ 	.short	0x00ff


	//----- nvinfo : EIATTR_MERCURY_ISA_VERSION
	.align		4
        /*0050*/ 	.byte	0x03, 0x5f
        /*0052*/ 	.short	0x0101


	//----- nvinfo : EIATTR_VRC_CTA_INIT_COUNT
	.align		4
        /*0054*/ 	.byte	0x02, 0x4a
	.zero		1
	.zero		1


	//----- nvinfo : EIATTR_EXIT_INSTR_OFFSETS
	.align		4
        /*0058*/ 	.byte	0x04, 0x1c
        /*005a*/ 	.short	(.L_47 - .L_46)


	//   ....[0]....
.L_46:
        /*005c*/ 	.word	0x00000100


	//   ....[1]....
        /*0060*/ 	.word	0x00000180


	//   ....[2]....
        /*0064*/ 	.word	0x000002a0


	//----- nvinfo : EIATTR_CBANK_PARAM_SIZE
	.align		4
.L_47:
        /*0068*/ 	.byte	0x03, 0x19
        /*006a*/ 	.short	0x0014


	//----- nvinfo : EIATTR_PARAM_CBANK
	.align		4
        /*006c*/ 	.byte	0x04, 0x0a
        /*006e*/ 	.short	(.L_49 - .L_48)
	.align		4
.L_48:
        /*0070*/ 	.word	index@(.nv.constant0._Z15rbgs_compressedPfiii)
        /*0074*/ 	.short	0x0380
        /*0076*/ 	.short	0x0014


	//----- nvinfo : EIATTR_SW_WAR
	.align		4
.L_49:
        /*0078*/ 	.byte	0x04, 0x36
        /*007a*/ 	.short	(.L_51 - .L_50)
.L_50:
        /*007c*/ 	.word	0x00000008
.L_51:


//--------------------- .nv.info._Z10rbgs_naivePfiii --------------------------
	.section	.nv.info._Z10rbgs_naivePfiii,"",@"SHT_CUDA_INFO"
	.sectionflags	@""
	.align	4


	//----- nvinfo : EIATTR_CUDA_API_VERSION
	.align		4
        /*0000*/ 	.byte	0x04, 0x37
        /*0002*/ 	.short	(.L_53 - .L_52)
.L_52:
        /*0004*/ 	.word	0x00000082


	//----- nvinfo : EIATTR_KPARAM_INFO
	.align		4
.L_53:
        /*0008*/ 	.byte	0x04, 0x17
        /*000a*/ 	.short	(.L_55 - .L_54)
.L_54:
        /*000c*/ 	.word	0x00000000
        /*0010*/ 	.short	0x0003
        /*0012*/ 	.short	0x0010
        /*0014*/ 	.byte	0x00, 0xf0, 0x11, 0x00


	//----- nvinfo : EIATTR_KPARAM_INFO
	.align		4
.L_55:
        /*0018*/ 	.byte	0x04, 0x17
        /*001a*/ 	.short	(.L_57 - .L_56)
.L_56:
        /*001c*/ 	.word	0x00000000
        /*0020*/ 	.short	0x0002
        /*0022*/ 	.short	0x000c
        /*0024*/ 	.byte	0x00, 0xf0, 0x11, 0x00


	//----- nvinfo : EIATTR_KPARAM_INFO
	.align		4
.L_57:
        /*0028*/ 	.byte	0x04, 0x17
        /*002a*/ 	.short	(.L_59 - .L_58)
.L_58:
        /*002c*/ 	.word	0x00000000
        /*0030*/ 	.short	0x0001
        /*0032*/ 	.short	0x0008
        /*0034*/ 	.byte	0x00, 0xf0, 0x11, 0x00


	//----- nvinfo : EIATTR_KPARAM_INFO
	.align		4
.L_59:
        /*0038*/ 	.byte	0x04, 0x17
        /*003a*/ 	.short	(.L_61 - .L_60)
.L_60:
        /*003c*/ 	.word	0x00000000
        /*0040*/ 	.short	0x0000
        /*0042*/ 	.short	0x0000
        /*0044*/ 	.byte	0x00, 0xf5, 0x21, 0x00


	//----- nvinfo : EIATTR_SPARSE_MMA_MASK
	.align		4
.L_61:
        /*0048*/ 	.byte	0x03, 0x50
        /*004a*/ 	.short	0x0000


	//----- nvinfo : EIATTR_MAXREG_COUNT
	.align		4
        /*004c*/ 	.byte	0x03, 0x1b
        /*004e*/ 	.short	0x00ff


	//----- nvinfo : EIATTR_MERCURY_ISA_VERSION
	.align		4
        /*0050*/ 	.byte	0x03, 0x5f
        /*0052*/ 	.short	0x0101


	//----- nvinfo : EIATTR_VRC_CTA_INIT_COUNT
	.align		4
        /*0054*/ 	.byte	0x02, 0x4a
	.zero		1
	.zero		1


	//----- nvinfo : EIATTR_EXIT_INSTR_OFFSETS
	.align		4
        /*0058*/ 	.byte	0x04, 0x1c
        /*005a*/ 	.short	(.L_63 - .L_62)


	//   ....[0]....
.L_62:
        /*005c*/ 	.word	0x00000100


	//   ....[1]....
        /*0060*/ 	.word	0x00000150


	//   ....[2]....
        /*0064*/ 	.word	0x00000270


	//----- nvinfo : EIATTR_CBANK_PARAM_SIZE
	.align		4
.L_63:
        /*0068*/ 	.byte	0x03, 0x19
        /*006a*/ 	.short	0x0014


	//----- nvinfo : EIATTR_PARAM_CBANK
	.align		4
        /*006c*/ 	.byte	0x04, 0x0a
        /*006e*/ 	.short	(.L_65 - .L_64)
	.align		4
.L_64:
        /*0070*/ 	.word	index@(.nv.constant0._Z10rbgs_naivePfiii)
        /*0074*/ 	.short	0x0380
        /*0076*/ 	.short	0x0014


	//----- nvinfo : EIATTR_SW_WAR
	.align		4
.L_65:
        /*0078*/ 	.byte	0x04, 0x36
        /*007a*/ 	.short	(.L_67 - .L_66)
.L_66:
        /*007c*/ 	.word	0x00000008
.L_67:


//--------------------- .nv.callgraph             --------------------------
	.section	.nv.callgraph,"",@"SHT_CUDA_CALLGRAPH"
	.align	4
	.sectionentsize	8
	.align		4
        /*0000*/ 	.word	0x00000000
	.align		4
        /*0004*/ 	.word	0xffffffff
	.align		4
        /*0008*/ 	.word	0x00000000
	.align		4
        /*000c*/ 	.word	0xfffffffe
	.align		4
        /*0010*/ 	.word	0x00000000
	.align		4
        /*0014*/ 	.word	0xfffffffd
	.align		4
        /*0018*/ 	.word	0x00000000
	.align		4
        /*001c*/ 	.word	0xfffffffc


//--------------------- .text._Z10rbgs_splitPfPKfiii --------------------------
	.section	.text._Z10rbgs_splitPfPKfiii,"ax",@progbits
	.align	128
        .global         _Z10rbgs_splitPfPKfiii
        .type           _Z10rbgs_splitPfPKfiii,@function
        .size           _Z10rbgs_splitPfPKfiii,(.L_x_3 - _Z10rbgs_splitPfPKfiii)
        .other          _Z10rbgs_splitPfPKfiii,@"STO_CUDA_ENTRY STV_DEFAULT"
_Z10rbgs_splitPfPKfiii:
.text._Z10rbgs_splitPfPKfiii:
[----:B------:R-:W-:Y:S01]  /*0000*/  LDC R1, c[0x0][0x37c] ;  /* 0x0000df00ff017b82 */ /* 0x000fe20000000800 */
[----:B------:R-:W0:Y:S01]  /*0010*/  S2R R3, SR_CTAID.Y ;  /* 0x0000000000037919 */ /* 0x000e220000002600 */
[----:B------:R-:W1:Y:S01]  /*0020*/  LDCU UR5, c[0x0][0x360] ;  /* 0x00006c00ff0577ac */ /* 0x000e620008000800 */
[----:B------:R-:W0:Y:S01]  /*0030*/  S2R R2, SR_TID.Y ;  /* 0x0000000000027919 */ /* 0x000e220000002200 */
[----:B------:R-:W2:Y:S01]  /*0040*/  LDCU.64 UR8, c[0x0][0x390] ;  /* 0x00007200ff0877ac */ /* 0x000ea20008000a00 */
[----:B------:R-:W1:Y:S01]  /*0050*/  S2R R0, SR_CTAID.X ;  /* 0x0000000000007919 */ /* 0x000e620000002500 */
[----:B------:R-:W0:Y:S01]  /*0060*/  LDCU UR6, c[0x0][0x364] ;  /* 0x00006c80ff0677ac */ /* 0x000e220008000800 */
[----:B------:R-:W1:Y:S01]  /*0070*/  S2R R5, SR_TID.X ;  /* 0x0000000000057919 */ /* 0x000e620000002100 */
[----:B--2---:R-:W-:Y:S01]  /*0080*/  UIADD3 UR4, UPT, UPT, UR9, -0x1, URZ ;  /* 0xffffffff09047890 */ /* 0x004fe2000fffe0ff */
[----:B0-----:R-:W-:-:S05]  /*0090*/  IMAD R3, R3, UR6, R2 ;  /* 0x0000000603037c24 */ /* 0x001fca000f8e0202 */
[C---:B------:R-:W-:Y:S01]  /*00a0*/  ISETP.GE.AND P0, PT, R3.reuse, UR4, PT ;  /* 0x0000000403007c0c */ /* 0x040fe2000bf06270 */
[----:B------:R-:W-:Y:S01]  /*00b0*/  UIADD3 UR4, UPT, UPT, UR8, -0x1, URZ ;  /* 0xffffffff08047890 */ /* 0x000fe2000fffe0ff */
[----:B-1----:R-:W-:Y:S02]  /*00c0*/  IMAD R0, R0, UR5, R5 ;  /* 0x0000000500007c24 */ /* 0x002fe4000f8e0205 */
[----:B------:R-:W-:-:S04]  /*00d0*/  ISETP.EQ.OR P0, PT, R3, RZ, P0 ;  /* 0x000000ff0300720c */ /* 0x000fc80000702670 */
[----:B------:R-:W-:-:S04]  /*00e0*/  ISETP.LT.OR P0, PT, R0, 0x1, P0 ;  /* 0x000000010000780c */ /* 0x000fc80000701670 */
[----:B------:R-:W-:-:S13]  /*00f0*/  ISETP.GE.OR P0, PT, R0, UR4, P0 ;  /* 0x0000000400007c0c */ /* 0x000fda0008706670 */
[----:B------:R-:W-:Y:S05]  /*0100*/  @P0 EXIT ;  /* 0x000000000000094d */ /* 0x000fea0003800000 */
[----:B------:R-:W0:Y:S01]  /*0110*/  LDC.64 R6, c[0x0][0x388] ;  /* 0x0000e200ff067b82 */ /* 0x000e220000000a00 */
[----:B------:R-:W1:Y:S01]  /*0120*/  LDCU UR6, c[0x0][0x398] ;  /* 0x00007300ff0677ac */ /* 0x000e620008000800 */
[C---:B------:R-:W-:Y:S01]  /*0130*/  IMAD R11, R3.reuse, UR8, R0 ;  /* 0x00000008030b7c24 */ /* 0x040fe2000f8e0200 */
[----:B------:R-:W-:Y:S01]  /*0140*/  LOP3.LUT R0, R3, 0x1, RZ, 0xc0, !PT ;  /* 0x0000000103007812 */ /* 0x000fe200078ec0ff */
[----:B------:R-:W2:Y:S03]  /*0150*/  LDCU.64 UR4, c[0x0][0x358] ;  /* 0x00006b00ff0477ac */ /* 0x000ea60008000a00 */
[C---:B------:R-:W-:Y:S02]  /*0160*/  IADD3 R3, PT, PT, R11.reuse, -UR8, RZ ;  /* 0x800000080b037c10 */ /* 0x040fe4000fffe0ff */
[C---:B------:R-:W-:Y:S02]  /*0170*/  IADD3 R5, PT, PT, R11.reuse, UR8, RZ ;  /* 0x000000080b057c10 */ /* 0x040fe4000fffe0ff */
[----:B-1----:R-:W-:Y:S01]  /*0180*/  IADD3 R9, PT, PT, R11, UR6, -R0 ;  /* 0x000000060b097c10 */ /* 0x002fe2000fffe800 */
[----:B0-----:R-:W-:-:S04]  /*0190*/  IMAD.WIDE R2, R3, 0x4, R6 ;  /* 0x0000000403027825 */ /* 0x001fc800078e0206 */
[--C-:B------:R-:W-:Y:S02]  /*01a0*/  IMAD.WIDE R4, R5, 0x4, R6.reuse ;  /* 0x0000000405047825 */ /* 0x100fe400078e0206 */
[----:B--2---:R-:W2:Y:S02]  /*01b0*/  LDG.E R2, desc[UR4][R2.64] ;  /* 0x0000000402027981 */ /* 0x004ea4000c1e1900 */
[----:B------:R-:W-:Y:S02]  /*01c0*/  IMAD.WIDE R6, R9, 0x4, R6 ;  /* 0x0000000409067825 */ /* 0x000fe400078e0206 */
[----:B------:R-:W2:Y:S01]  /*01d0*/  LDG.E R5, desc[UR4][R4.64] ;  /* 0x0000000404057981 */ /* 0x000ea2000c1e1900 */
[----:B------:R-:W0:Y:S03]  /*01e0*/  LDC.64 R8, c[0x0][0x380] ;  /* 0x0000e000ff087b82 */ /* 0x000e260000000a00 */
[----:B------:R-:W3:Y:S04]  /*01f0*/  LDG.E R13, desc[UR4][R6.64] ;  /* 0x00000004060d7981 */ /* 0x000ee8000c1e1900 */
[----:B------:R-:W4:Y:S01]  /*0200*/  LDG.E R15, desc[UR4][R6.64+0x4] ;  /* 0x00000404060f7981 */ /* 0x000f22000c1e1900 */
[----:B0-----:R-:W-:-:S04]  /*0210*/  IMAD.WIDE R8, R11, 0x4, R8 ;  /* 0x000000040b087825 */ /* 0x001fc800078e0208 */
[----:B--2---:R-:W-:-:S04]  /*0220*/  FADD R0, R2, R5 ;  /* 0x0000000502007221 */ /* 0x004fc80000000000 */
[----:B---3--:R-:W-:-:S04]  /*0230*/  FADD R0, R0, R13 ;  /* 0x0000000d00007221 */ /* 0x008fc80000000000 */
[----:B----4-:R-:W-:-:S04]  /*0240*/  FADD R0, R0, R15 ;  /* 0x0000000f00007221 */ /* 0x010fc80000000000 */
[----:B------:R-:W-:-:S05]  /*0250*/  FMUL R11, R0, 0.25 ;  /* 0x3e800000000b7820 */ /* 0x000fca0000400000 */
[----:B------:R-:W-:Y:S01]  /*0260*/  STG.E desc[UR4][R8.64], R11 ;  /* 0x0000000b08007986 */ /* 0x000fe2000c101904 */
[----:B------:R-:W-:Y:S05]  /*0270*/  EXIT ;  /* 0x000000000000794d */ /* 0x000fea0003800000 */
.L_x_0:
[----:B------:R-:W-:-:S00]  /*0280*/  BRA `(.L_x_0) ;  /* 0xfffffffc00fc7947 */ /* 0x000fc0000383ffff */
[----:B------:R-:W-:-:S00]  /*0290*/  NOP ;  /* 0x0000000000007918 */ /* 0x000fc00000000000 */
        /* <DEDUP_REMOVED lines=14> */
.L_x_3:


//--------------------- .text._Z15rbgs_compressedPfiii --------------------------
	.section	.text._Z15rbgs_compressedPfiii,"ax",@progbits
	.align	128
        .global         _Z15rbgs_compressedPfiii
        .type           _Z15rbgs_compressedPfiii,@function
        .size           _Z15rbgs_compressedPfiii,(.L_x_4 - _Z15rbgs_compressedPfiii)
        .other          _Z15rbgs_compressedPfiii,@"STO_CUDA_ENTRY STV_DEFAULT"
_Z15rbgs_compressedPfiii:
.text._Z15rbgs_compressedPfiii:
[----:B------:R-:W-:Y:S01]  /*0000*/  LDC R1, c[0x0][0x37c] ;  /* 0x0000df00ff017b82 */ /* 0x000fe20000000800 */
[----:B------:R-:W0:Y:S07]  /*0010*/  S2R R0, SR_CTAID.X ;  /* 0x0000000000007919 */ /* 0x000e2e0000002500 */
[----:B------:R-:W1:Y:S01]  /*0020*/  LDC.64 R2, c[0x0][0x388] ;  /* 0x0000e200ff027b82 */ /* 0x000e620000000a00 */
[----:B------:R-:W0:Y:S01]  /*0030*/  LDCU UR4, c[0x0][0x360] ;  /* 0x00006c00ff0477ac */ /* 0x000e220008000800 */
[----:B------:R-:W0:Y:S01]  /*0040*/  S2R R5, SR_TID.X ;  /* 0x0000000000057919 */ /* 0x000e220000002100 */
[----:B------:R-:W2:Y:S01]  /*0050*/  LDCU UR5, c[0x0][0x364] ;  /* 0x00006c80ff0577ac */ /* 0x000ea20008000800 */
[----:B------:R-:W2:Y:S01]  /*0060*/  S2R R6, SR_CTAID.Y ;  /* 0x0000000000067919 */ /* 0x000ea20000002600 */
[----:B------:R-:W2:Y:S01]  /*0070*/  S2R R9, SR_TID.Y ;  /* 0x0000000000097919 */ /* 0x000ea20000002200 */
[----:B-1----:R-:W-:-:S04]  /*0080*/  LEA.HI R4, R2, R2, RZ, 0x1 ;  /* 0x0000000202047211 */ /* 0x002fc800078f08ff */
[----:B------:R-:W-:Y:S02]  /*0090*/  SHF.R.S32.HI R7, RZ, 0x1, R4 ;  /* 0x00000001ff077819 */ /* 0x000fe40000011404 */
[----:B------:R-:W-:Y:S01]  /*00a0*/  IADD3 R4, PT, PT, R3, -0x1, RZ ;  /* 0xffffffff03047810 */ /* 0x000fe20007ffe0ff */
[----:B0-----:R-:W-:-:S05]  /*00b0*/  IMAD R0, R0, UR4, R5 ;  /* 0x0000000400007c24 */ /* 0x001fca000f8e0205 */
[----:B------:R-:W-:Y:S01]  /*00c0*/  ISETP.GE.AND P0, PT, R0, R7, PT ;  /* 0x000000070000720c */ /* 0x000fe20003f06270 */
[----:B--2---:R-:W-:-:S05]  /*00d0*/  IMAD R5, R6, UR5, R9 ;  /* 0x0000000506057c24 */ /* 0x004fca000f8e0209 */
[----:B------:R-:W-:-:S04]  /*00e0*/  ISETP.GE.OR P0, PT, R5, R4, P0 ;  /* 0x000000040500720c */ /* 0x000fc80000706670 */
[----:B------:R-:W-:-:S13]  /*00f0*/  ISETP.EQ.OR P0, PT, R5, RZ, P0 ;  /* 0x000000ff0500720c */ /* 0x000fda0000702670 */
[----:B------:R-:W-:Y:S05]  /*0100*/  @P0 EXIT ;  /* 0x000000000000094d */ /* 0x000fea0003800000 */
[----:B------:R-:W0:Y:S01]  /*0110*/  LDCU UR4, c[0x0][0x390] ;  /* 0x00007200ff0477ac */ /* 0x000e220008000800 */
[----:B------:R-:W-:Y:S02]  /*0120*/  IADD3 R4, PT, PT, R2, -0x1, RZ ;  /* 0xffffffff02047810 */ /* 0x000fe40007ffe0ff */
[----:B0-----:R-:W-:-:S04]  /*0130*/  IADD3 R3, PT, PT, R5, UR4, RZ ;  /* 0x0000000405037c10 */ /* 0x001fc8000fffe0ff */
[----:B------:R-:W-:-:S05]  /*0140*/  LOP3.LUT R3, R3, 0x1, RZ, 0xc0, !PT ;  /* 0x0000000103037812 */ /* 0x000fca00078ec0ff */
[----:B------:R-:W-:-:S05]  /*0150*/  IMAD R3, R0, 0x2, R3 ;  /* 0x0000000200037824 */ /* 0x000fca00078e0203 */
[----:B------:R-:W-:-:S04]  /*0160*/  ISETP.GE.AND P0, PT, R3, R4, PT ;  /* 0x000000040300720c */ /* 0x000fc80003f06270 */
[----:B------:R-:W-:-:S13]  /*0170*/  ISETP.LT.OR P0, PT, R3, 0x1, P0 ;  /* 0x000000010300780c */ /* 0x000fda0000701670 */
[----:B------:R-:W-:Y:S05]  /*0180*/  @P0 EXIT ;  /* 0x000000000000094d */ /* 0x000fea0003800000 */
[----:B------:R-:W0:Y:S01]  /*0190*/  LDC.64 R6, c[0x0][0x380] ;  /* 0x0000e000ff067b82 */ /* 0x000e220000000a00 */
[----:B------:R-:W1:Y:S01]  /*01a0*/  LDCU.64 UR4, c[0x0][0x358] ;  /* 0x00006b00ff0477ac */ /* 0x000e620008000a00 */
[----:B------:R-:W-:-:S05]  /*01b0*/  IMAD R3, R5, R2, R3 ;  /* 0x0000000205037224 */ /* 0x000fca00078e0203 */
[C---:B------:R-:W-:Y:S01]  /*01c0*/  IADD3 R5, PT, PT, R3.reuse, -R2, RZ ;  /* 0x8000000203057210 */ /* 0x040fe20007ffe0ff */
[----:B------:R-:W-:-:S04]  /*01d0*/  IMAD.IADD R3, R3, 0x1, R2 ;  /* 0x0000000103037824 */ /* 0x000fc800078e0202 */
[----:B0-----:R-:W-:-:S04]  /*01e0*/  IMAD.WIDE R4, R5, 0x4, R6 ;  /* 0x0000000405047825 */ /* 0x001fc800078e0206 */
[----:B------:R-:W-:-:S04]  /*01f0*/  IMAD.WIDE R6, R3, 0x4, R6 ;  /* 0x0000000403067825 */ /* 0x000fc800078e0206 */
[----:B------:R-:W-:Y:S02]  /*0200*/  IMAD.WIDE R2, R2, 0x4, R4 ;  /* 0x0000000402027825 */ /* 0x000fe400078e0204 */
[----:B-1----:R-:W2:Y:S04]  /*0210*/  LDG.E R7, desc[UR4][R6.64] ;  /* 0x0000000406077981 */ /* 0x002ea8000c1e1900 */
[----:B------:R-:W2:Y:S04]  /*0220*/  LDG.E R4, desc[UR4][R4.64] ;  /* 0x0000000404047981 */ /* 0x000ea8000c1e1900 */
[----:B------:R-:W3:Y:S04]  /*0230*/  LDG.E R9, desc[UR4][R2.64+-0x4] ;  /* 0xfffffc0402097981 */ /* 0x000ee8000c1e1900 */
[----:B------:R-:W4:Y:S01]  /*0240*/  LDG.E R11, desc[UR4][R2.64+0x4] ;  /* 0x00000404020b7981 */ /* 0x000f22000c1e1900 */
[----:B--2---:R-:W-:-:S04]  /*0250*/  FADD R0, R4, R7 ;  /* 0x0000000704007221 */ /* 0x004fc80000000000 */
[----:B---3--:R-:W-:-:S04]  /*0260*/  FADD R0, R0, R9 ;  /* 0x0000000900007221 */ /* 0x008fc80000000000 */
[----:B----4-:R-:W-:-:S04]  /*0270*/  FADD R0, R0, R11 ;  /* 0x0000000b00007221 */ /* 0x010fc80000000000 */
[----:B------:R-:W-:-:S05]  /*0280*/  FMUL R9, R0, 0.25 ;  /* 0x3e80000000097820 */ /* 0x000fca0000400000 */
[----:B------:R-:W-:Y:S01]  /*0290*/  STG.E desc[UR4][R2.64], R9 ;  /* 0x0000000902007986 */ /* 0x000fe2000c101904 */
[----:B------:R-:W-:Y:S05]  /*02a0*/  EXIT ;  /* 0x000000000000794d */ /* 0x000fea0003800000 */
.L_x_1:
        /* <DEDUP_REMOVED lines=13> */
.L_x_4:


//--------------------- .text._Z10rbgs_naivePfiii --------------------------
	.section	.text._Z10rbgs_naivePfiii,"ax",@progbits
	.align	128
        .global         _Z10rbgs_naivePfiii
        .type           _Z10rbgs_naivePfiii,@function
        .size           _Z10rbgs_naivePfiii,(.L_x_5 - _Z10rbgs_naivePfiii)
        .other          _Z10rbgs_naivePfiii,@"STO_CUDA_ENTRY STV_DEFAULT"
_Z10rbgs_naivePfiii:
.text._Z10rbgs_naivePfiii:
[----:B------:R-:W-:Y:S01]  /*0000*/  LDC R1, c[0x0][0x37c] ;  /* 0x0000df00ff017b82 */ /* 0x000fe20000000800 */
[----:B------:R-:W0:Y:S07]  /*0010*/  S2R R0, SR_CTAID.Y ;  /* 0x0000000000007919 */ /* 0x000e2e0000002600 */
[----:B------:R-:W1:Y:S01]  /*0020*/  LDC.64 R2, c[0x0][0x388] ;  /* 0x0000e200ff027b82 */ /* 0x000e620000000a00 */
[----:B------:R-:W2:Y:S01]  /*0030*/  LDCU UR4, c[0x0][0x360] ;  /* 0x00006c00ff0477ac */ /* 0x000ea20008000800 */
[----:B------:R-:W0:Y:S01]  /*0040*/  S2R R7, SR_TID.Y ;  /* 0x0000000000077919 */ /* 0x000e220000002200 */
[----:B------:R-:W0:Y:S01]  /*0050*/  LDCU UR5, c[0x0][0x364] ;  /* 0x00006c80ff0577ac */ /* 0x000e220008000800 */
[----:B------:R-:W2:Y:S01]  /*0060*/  S2R R4, SR_CTAID.X ;  /* 0x0000000000047919 */ /* 0x000ea20000002500 */
[----:B------:R-:W2:Y:S01]  /*0070*/  S2R R5, SR_TID.X ;  /* 0x0000000000057919 */ /* 0x000ea20000002100 */
[----:B-1----:R-:W-:Y:S01]  /*0080*/  IADD3 R3, PT, PT, R3, -0x1, RZ ;  /* 0xffffffff03037810 */ /* 0x002fe20007ffe0ff */
[----:B0-----:R-:W-:-:S05]  /*0090*/  IMAD R0, R0, UR5, R7 ;  /* 0x0000000500007c24 */ /* 0x001fca000f8e0207 */
[----:B------:R-:W-:Y:S01]  /*00a0*/  ISETP.GE.AND P0, PT, R0, R3, PT ;  /* 0x000000030000720c */ /* 0x000fe20003f06270 */
[----:B--2---:R-:W-:-:S03]  /*00b0*/  IMAD R3, R4, UR4, R5 ;  /* 0x0000000404037c24 */ /* 0x004fc6000f8e0205 */
[----:B------:R-:W-:Y:S02]  /*00c0*/  ISETP.EQ.OR P0, PT, R0, RZ, P0 ;  /* 0x000000ff0000720c */ /* 0x000fe40000702670 */
[----:B------:R-:W-:Y:S02]  /*00d0*/  IADD3 R4, PT, PT, R2, -0x1, RZ ;  /* 0xffffffff02047810 */ /* 0x000fe40007ffe0ff */
[----:B------:R-:W-:-:S04]  /*00e0*/  ISETP.LT.OR P0, PT, R3, 0x1, P0 ;  /* 0x000000010300780c */ /* 0x000fc80000701670 */
[----:B------:R-:W-:-:S13]  /*00f0*/  ISETP.GE.OR P0, PT, R3, R4, P0 ;  /* 0x000000040300720c */ /* 0x000fda0000706670 */
[----:B------:R-:W-:Y:S05]  /*0100*/  @P0 EXIT ;  /* 0x000000000000094d */ /* 0x000fea0003800000 */
[----:B------:R-:W0:Y:S01]  /*0110*/  LDCU UR4, c[0x0][0x390] ;  /* 0x00007200ff0477ac */ /* 0x000e220008000800 */
[----:B------:R-:W-:-:S04]  /*0120*/  IADD3 R4, PT, PT, R3, R0, RZ ;  /* 0x0000000003047210 */ /* 0x000fc80007ffe0ff */
[----:B------:R-:W-:-:S04]  /*0130*/  LOP3.LUT R4, R4, 0x1, RZ, 0xc0, !PT ;  /* 0x0000000104047812 */ /* 0x000fc800078ec0ff */
[----:B0-----:R-:W-:-:S13]  /*0140*/  ISETP.NE.AND P0, PT, R4, UR4, PT ;  /* 0x0000000404007c0c */ /* 0x001fda000bf05270 */
[----:B------:R-:W-:Y:S05]  /*0150*/  @P0 EXIT ;  /* 0x000000000000094d */ /* 0x000fea0003800000 */
[----:B------:R-:W0:Y:S01]  /*0160*/  LDC.64 R6, c[0x0][0x380] ;  /* 0x0000e000ff067b82 */ /* 0x000e220000000a00 */
[----:B------:R-:W1:Y:S01]  /*0170*/  LDCU.64 UR4, c[0x0][0x358] ;  /* 0x00006b00ff0477ac */ /* 0x000e620008000a00 */
[----:B------:R-:W-:-:S05]  /*0180*/  IMAD R3, R0, R2, R3 ;  /* 0x0000000200037224 */ /* 0x000fca00078e0203 */
[CC--:B------:R-:W-:Y:S02]  /*0190*/  IADD3 R5, PT, PT, R3.reuse, -R2.reuse, RZ ;  /* 0x8000000203057210 */ /* 0x0c0fe40007ffe0ff */
[----:B------:R-:W-:-:S03]  /*01a0*/  IADD3 R3, PT, PT, R3, R2, RZ ;  /* 0x0000000203037210 */ /* 0x000fc60007ffe0ff */
        /* <DEDUP_REMOVED lines=13> */
.L_x_2:
        /* <DEDUP_REMOVED lines=16> */
.L_x_5:


//--------------------- .nv.shared.reserved.0     --------------------------
	.section	.nv.shared.reserved.0,"aw",@nobits
	.weak		__nv_reservedSMEM_offset_0_alias
	.size		__nv_reservedSMEM_offset_0_alias, 0, 64
	.other		__nv_reservedSMEM_offset_0_alias,@"STO_CUDA_RESERVED_SHARED STV_DEFAULT"
__nv_reservedSMEM_offset_0_alias:
	.zero		0
	.zero		64


//--------------------- .nv.constant0._Z10rbgs_splitPfPKfiii --------------------------
	.section	.nv.constant0._Z10rbgs_splitPfPKfiii,"a",@progbits
	.sectionflags	@""
	.align	4
.nv.constant0._Z10rbgs_splitPfPKfiii:
	.zero		924


//--------------------- .nv.constant0._Z15rbgs_compressedPfiii --------------------------
	.section	.nv.constant0._Z15rbgs_compressedPfiii,"a",@progbits
	.sectionflags	@""
	.align	4
.nv.constant0._Z15rbgs_compressedPfiii:
	.zero		916


//--------------------- .nv.constant0._Z10rbgs_naivePfiii --------------------------
	.section	.nv.constant0._Z10rbgs_naivePfiii,"a",@progbits
	.sectionflags	@""
	.align	4
.nv.constant0._Z10rbgs_naivePfiii:
	.zero		916


//--------------------- SYMBOLS --------------------------

	.type		.nv.reservedSmem.offset0,@object
	.size		.nv.reservedSmem.offset0,0x4
